//
// Generated by NVIDIA NVVM Compiler
//
// Compiler Build ID: CL-36424714
// Cuda compilation tools, release 13.0, V13.0.88
// Based on NVVM 20.0.0
//

.version 9.0
.target sm_100
.address_size 64

	// .globl	_Z8dot_prodPiS_S_
// _ZZ8dot_prodPiS_S_E8products has been demoted

.visible .entry _Z8dot_prodPiS_S_(
	.param .u64 .ptr .align 1 _Z8dot_prodPiS_S__param_0,
	.param .u64 .ptr .align 1 _Z8dot_prodPiS_S__param_1,
	.param .u64 .ptr .align 1 _Z8dot_prodPiS_S__param_2
)
{
	.reg .pred 	%p<3>;
	.reg .b32 	%r<84>;
	.reg .b64 	%rd<10>;
	// demoted variable
	.shared .align 4 .b8 _ZZ8dot_prodPiS_S_E8products[4096];
	ld.param.u64 	%rd2, [_Z8dot_prodPiS_S__param_0];
	ld.param.u64 	%rd3, [_Z8dot_prodPiS_S__param_1];
	ld.param.u64 	%rd1, [_Z8dot_prodPiS_S__param_2];
	cvta.to.global.u64 	%rd4, %rd3;
	cvta.to.global.u64 	%rd5, %rd2;
	mov.u32 	%r5, %ntid.x;
	mov.u32 	%r6, %ctaid.x;
	mov.u32 	%r7, %tid.x;
	mad.lo.s32 	%r8, %r5, %r6, %r7;
	mul.wide.s32 	%rd6, %r8, 4;
	add.s64 	%rd7, %rd5, %rd6;
	ld.global.u32 	%r9, [%rd7];
	add.s64 	%rd8, %rd4, %rd6;
	ld.global.u32 	%r10, [%rd8];
	mul.lo.s32 	%r11, %r10, %r9;
	shl.b32 	%r12, %r8, 2;
	mov.u32 	%r13, _ZZ8dot_prodPiS_S_E8products;
	add.s32 	%r14, %r13, %r12;
	st.shared.u32 	[%r14], %r11;
	bar.sync 	0;
	setp.ne.s32 	%p1, %r8, 0;
	@%p1 bra 	$L__BB0_4;
	mov.b32 	%r83, 0;
	mov.b32 	%r82, 64;
$L__BB0_2:
	add.s32 	%r18, %r13, %r82;
	ld.shared.u32 	%r19, [%r18+-64];
	add.s32 	%r20, %r19, %r83;
	ld.shared.u32 	%r21, [%r18+-60];
	add.s32 	%r22, %r21, %r20;
	ld.shared.u32 	%r23, [%r18+-56];
	add.s32 	%r24, %r23, %r22;
	ld.shared.u32 	%r25, [%r18+-52];
	add.s32 	%r26, %r25, %r24;
	ld.shared.u32 	%r27, [%r18+-48];
	add.s32 	%r28, %r27, %r26;
	ld.shared.u32 	%r29, [%r18+-44];
	add.s32 	%r30, %r29, %r28;
	ld.shared.u32 	%r31, [%r18+-40];
	add.s32 	%r32, %r31, %r30;
	ld.shared.u32 	%r33, [%r18+-36];
	add.s32 	%r34, %r33, %r32;
	ld.shared.u32 	%r35, [%r18+-32];
	add.s32 	%r36, %r35, %r34;
	ld.shared.u32 	%r37, [%r18+-28];
	add.s32 	%r38, %r37, %r36;
	ld.shared.u32 	%r39, [%r18+-24];
	add.s32 	%r40, %r39, %r38;
	ld.shared.u32 	%r41, [%r18+-20];
	add.s32 	%r42, %r41, %r40;
	ld.shared.u32 	%r43, [%r18+-16];
	add.s32 	%r44, %r43, %r42;
	ld.shared.u32 	%r45, [%r18+-12];
	add.s32 	%r46, %r45, %r44;
	ld.shared.u32 	%r47, [%r18+-8];
	add.s32 	%r48, %r47, %r46;
	ld.shared.u32 	%r49, [%r18+-4];
	add.s32 	%r50, %r49, %r48;
	ld.shared.u32 	%r51, [%r18];
	add.s32 	%r52, %r51, %r50;
	ld.shared.u32 	%r53, [%r18+4];
	add.s32 	%r54, %r53, %r52;
	ld.shared.u32 	%r55, [%r18+8];
	add.s32 	%r56, %r55, %r54;
	ld.shared.u32 	%r57, [%r18+12];
	add.s32 	%r58, %r57, %r56;
	ld.shared.u32 	%r59, [%r18+16];
	add.s32 	%r60, %r59, %r58;
	ld.shared.u32 	%r61, [%r18+20];
	add.s32 	%r62, %r61, %r60;
	ld.shared.u32 	%r63, [%r18+24];
	add.s32 	%r64, %r63, %r62;
	ld.shared.u32 	%r65, [%r18+28];
	add.s32 	%r66, %r65, %r64;
	ld.shared.u32 	%r67, [%r18+32];
	add.s32 	%r68, %r67, %r66;
	ld.shared.u32 	%r69, [%r18+36];
	add.s32 	%r70, %r69, %r68;
	ld.shared.u32 	%r71, [%r18+40];
	add.s32 	%r72, %r71, %r70;
	ld.shared.u32 	%r73, [%r18+44];
	add.s32 	%r74, %r73, %r72;
	ld.shared.u32 	%r75, [%r18+48];
	add.s32 	%r76, %r75, %r74;
	ld.shared.u32 	%r77, [%r18+52];
	add.s32 	%r78, %r77, %r76;
	ld.shared.u32 	%r79, [%r18+56];
	add.s32 	%r80, %r79, %r78;
	ld.shared.u32 	%r81, [%r18+60];
	add.s32 	%r83, %r81, %r80;
	add.s32 	%r82, %r82, 128;
	setp.ne.s32 	%p2, %r82, 4160;
	@%p2 bra 	$L__BB0_2;
	cvta.to.global.u64 	%rd9, %rd1;
	st.global.u32 	[%rd9], %r83;
$L__BB0_4:
	ret;

}


// ===== COMPILED SASS (sm_100) =====

	.target	sm_100

	.elftype	@"ET_EXEC"


//--------------------- .note.nv.tkinfo           --------------------------
	.section	.note.nv.tkinfo,"",@"SHT_NOTE"
	.sectionflags	@"SHF_NOTE_NV_TKINFO"
	.tkinfo
        /*0018*/ 	.word	0x00000002
        /*0030*/ 	.string	""
        /*0030*/ 	.string	"ptxas"
        /*0030*/ 	.string	"Cuda compilation tools, release 13.0, V13.0.88"
        /*0030*/ 	.string	"Build cuda_13.0.r13.0/compiler.36424714_0"
        /*0030*/ 	.string	"-arch sm_100 -m 64 "



//--------------------- .note.nv.cuinfo           --------------------------
	.section	.note.nv.cuinfo,"",@"SHT_NOTE"
	.sectionflags	@"SHF_NOTE_NV_CUINFO"
        /*0018*/ 	.short	0x0002
        /*001a*/ 	.short	0x0064
        /*001c*/ 	.short	0x0082
	.zero		2


//--------------------- .nv.info                  --------------------------
	.section	.nv.info,"",@"SHT_CUDA_INFO"
	.align	4


	//----- nvinfo : EIATTR_REGCOUNT
	.align		4
        /*0000*/ 	.byte	0x04, 0x2f
        /*0002*/ 	.short	(.L_1 - .L_0)
	.align		4
.L_0:
        /*0004*/ 	.word	index@(_Z8dot_prodPiS_S_)
        /*0008*/ 	.word	0x0000001e


	//----- nvinfo : EIATTR_FRAME_SIZE
	.align		4
.L_1:
        /*000c*/ 	.byte	0x04, 0x11
        /*000e*/ 	.short	(.L_3 - .L_2)
	.align		4
.L_2:
        /*0010*/ 	.word	index@(_Z8dot_prodPiS_S_)
        /*0014*/ 	.word	0x00000000


	//----- nvinfo : EIATTR_MIN_STACK_SIZE
	.align		4
.L_3:
        /*0018*/ 	.byte	0x04, 0x12
        /*001a*/ 	.short	(.L_5 - .L_4)
	.align		4
.L_4:
        /*001c*/ 	.word	index@(_Z8dot_prodPiS_S_)
        /*0020*/ 	.word	0x00000000
.L_5:


//--------------------- .nv.compat                --------------------------
	.section	.nv.compat,"",@"SHT_CUDA_COMPAT_INFO"
	.align	4
        /*0000*/ 	.byte	0x02, 0x09, 0x00, 0x00, 0x02, 0x02, 0x01, 0x00, 0x02, 0x05, 0x05, 0x00, 0x03, 0x07, 0x01, 0x01
        /*0010*/ 	.byte	0x02, 0x03, 0x00, 0x00, 0x02, 0x06, 0x01, 0x00, 0x04, 0x0b, 0x08, 0x00, 0x09, 0x00, 0x00, 0x00
        /*0020*/ 	.byte	0x00, 0x00, 0x00, 0x00


//--------------------- .nv.info._Z8dot_prodPiS_S_ --------------------------
	.section	.nv.info._Z8dot_prodPiS_S_,"",@"SHT_CUDA_INFO"
	.sectionflags	@""
	.align	4


	//----- nvinfo : EIATTR_CUDA_API_VERSION
	.align		4
        /*0000*/ 	.byte	0x04, 0x37
        /*0002*/ 	.short	(.L_7 - .L_6)
.L_6:
        /*0004*/ 	.word	0x00000082


	//----- nvinfo : EIATTR_KPARAM_INFO
	.align		4
.L_7:
        /*0008*/ 	.byte	0x04, 0x17
        /*000a*/ 	.short	(.L_9 - .L_8)
.L_8:
        /*000c*/ 	.word	0x00000000
        /*0010*/ 	.short	0x0002
        /*0012*/ 	.short	0x0010
        /*0014*/ 	.byte	0x00, 0xf5, 0x21, 0x00


	//----- nvinfo : EIATTR_KPARAM_INFO
	.align		4
.L_9:
        /*0018*/ 	.byte	0x04, 0x17
        /*001a*/ 	.short	(.L_11 - .L_10)
.L_10:
        /*001c*/ 	.word	0x00000000
        /*0020*/ 	.short	0x0001
        /*0022*/ 	.short	0x0008
        /*0024*/ 	.byte	0x00, 0xf5, 0x21, 0x00


	//----- nvinfo : EIATTR_KPARAM_INFO
	.align		4
.L_11:
        /*0028*/ 	.byte	0x04, 0x17
        /*002a*/ 	.short	(.L_13 - .L_12)
.L_12:
        /*002c*/ 	.word	0x00000000
        /*0030*/ 	.short	0x0000
        /*0032*/ 	.short	0x0000
        /*0034*/ 	.byte	0x00, 0xf5, 0x21, 0x00


	//----- nvinfo : EIATTR_SPARSE_MMA_MASK
	.align		4
.L_13:
        /*0038*/ 	.byte	0x03, 0x50
        /*003a*/ 	.short	0x0000


	//----- nvinfo : EIATTR_MAXREG_COUNT
	.align		4
        /*003c*/ 	.byte	0x03, 0x1b
        /*003e*/ 	.short	0x00ff


	//----- nvinfo : EIATTR_NUM_BARRIERS
	.align		4
        /*0040*/ 	.byte	0x02, 0x4c
        /*0042*/ 	.byte	0x01
	.zero		1


	//----- nvinfo : EIATTR_MERCURY_ISA_VERSION
	.align		4
        /*0044*/ 	.byte	0x03, 0x5f
        /*0046*/ 	.short	0x0101


	//----- nvinfo : EIATTR_VRC_CTA_INIT_COUNT
	.align		4
        /*0048*/ 	.byte	0x02, 0x4a
	.zero		1
	.zero		1


	//----- nvinfo : EIATTR_EXIT_INSTR_OFFSETS
	.align		4
        /*004c*/ 	.byte	0x04, 0x1c
        /*004e*/ 	.short	(.L_15 - .L_14)


	//   ....[0]....
.L_14:
        /*0050*/ 	.word	0x00000140


	//   ....[1]....
        /*0054*/ 	.word	0x00000340


	//----- nvinfo : EIATTR_CBANK_PARAM_SIZE
	.align		4
.L_15:
        /*0058*/ 	.byte	0x03, 0x19
        /*005a*/ 	.short	0x0018


	//----- nvinfo : EIATTR_PARAM_CBANK
	.align		4
        /*005c*/ 	.byte	0x04, 0x0a
        /*005e*/ 	.short	(.L_17 - .L_16)
	.align		4
.L_16:
        /*0060*/ 	.word	index@(.nv.constant0._Z8dot_prodPiS_S_)
        /*0064*/ 	.short	0x0380
        /*0066*/ 	.short	0x0018


	//----- nvinfo : EIATTR_SW_WAR
	.align		4
.L_17:
        /*0068*/ 	.byte	0x04, 0x36
        /*006a*/ 	.short	(.L_19 - .L_18)
.L_18:
        /*006c*/ 	.word	0x00000008
.L_19:


//--------------------- .nv.callgraph             --------------------------
	.section	.nv.callgraph,"",@"SHT_CUDA_CALLGRAPH"
	.align	4
	.sectionentsize	8
	.align		4
        /*0000*/ 	.word	0x00000000
	.align		4
        /*0004*/ 	.word	0xffffffff
	.align		4
        /*0008*/ 	.word	0x00000000
	.align		4
        /*000c*/ 	.word	0xfffffffe
	.align		4
        /*0010*/ 	.word	0x00000000
	.align		4
        /*0014*/ 	.word	0xfffffffd
	.align		4
        /*0018*/ 	.word	0x00000000
	.align		4
        /*001c*/ 	.word	0xfffffffc


//--------------------- .text._Z8dot_prodPiS_S_   --------------------------
	.section	.text._Z8dot_prodPiS_S_,"ax",@progbits
	.align	128
        .global         _Z8dot_prodPiS_S_
        .type           _Z8dot_prodPiS_S_,@function
        .size           _Z8dot_prodPiS_S_,(.L_x_2 - _Z8dot_prodPiS_S_)
        .other          _Z8dot_prodPiS_S_,@"STO_CUDA_ENTRY STV_DEFAULT"
_Z8dot_prodPiS_S_:
.text._Z8dot_prodPiS_S_:
[----:B------:R-:W-:Y:S01]  /*0000*/  LDC R1, c[0x0][0x37c] ;  /* 0x0000df00ff017b82 */ /* 0x000fe20000000800 */
[----:B------:R-:W0:Y:S07]  /*0010*/  S2R R7, SR_CTAID.X ;  /* 0x0000000000077919 */ /* 0x000e2e0000002500 */
[----:B------:R-:W1:Y:S01]  /*0020*/  LDC.64 R2, c[0x0][0x380] ;  /* 0x0000e000ff027b82 */ /* 0x000e620000000a00 */
[----:B------:R-:W0:Y:S01]  /*0030*/  LDCU UR4, c[0x0][0x360] ;  /* 0x00006c00ff0477ac */ /* 0x000e220008000800 */
[----:B------:R-:W0:Y:S01]  /*0040*/  S2R R0, SR_TID.X ;  /* 0x0000000000007919 */ /* 0x000e220000002100 */
[----:B------:R-:W2:Y:S05]  /*0050*/  LDCU.64 UR6, c[0x0][0x358] ;  /* 0x00006b00ff0677ac */ /* 0x000eaa0008000a00 */
[----:B------:R-:W3:Y:S01]  /*0060*/  LDC.64 R4, c[0x0][0x388] ;  /* 0x0000e200ff047b82 */ /* 0x000ee20000000a00 */
[----:B0-----:R-:W-:-:S04]  /*0070*/  IMAD R7, R7, UR4, R0 ;  /* 0x0000000407077c24 */ /* 0x001fc8000f8e0200 */
[----:B-1----:R-:W-:-:S04]  /*0080*/  IMAD.WIDE R2, R7, 0x4, R2 ;  /* 0x0000000407027825 */ /* 0x002fc800078e0202 */
[C---:B---3--:R-:W-:Y:S02]  /*0090*/  IMAD.WIDE R4, R7.reuse, 0x4, R4 ;  /* 0x0000000407047825 */ /* 0x048fe400078e0204 */
[----:B--2---:R-:W2:Y:S04]  /*00a0*/  LDG.E R2, desc[UR6][R2.64] ;  /* 0x0000000602027981 */ /* 0x004ea8000c1e1900 */
[----:B------:R-:W2:Y:S01]  /*00b0*/  LDG.E R5, desc[UR6][R4.64] ;  /* 0x0000000604057981 */ /* 0x000ea2000c1e1900 */
[----:B------:R-:W0:Y:S01]  /*00c0*/  S2UR UR5, SR_CgaCtaId ;  /* 0x00000000000579c3 */ /* 0x000e220000008800 */
[----:B------:R-:W-:Y:S01]  /*00d0*/  UMOV UR4, 0x400 ;  /* 0x0000040000047882 */ /* 0x000fe20000000000 */
[----:B------:R-:W-:Y:S01]  /*00e0*/  ISETP.NE.AND P0, PT, R7, RZ, PT ;  /* 0x000000ff0700720c */ /* 0x000fe20003f05270 */
[----:B0-----:R-:W-:-:S06]  /*00f0*/  ULEA UR4, UR5, UR4, 0x18 ;  /* 0x0000000405047291 */ /* 0x001fcc000f8ec0ff */
[----:B------:R-:W-:Y:S01]  /*0100*/  LEA R9, R7, UR4, 0x2 ;  /* 0x0000000407097c11 */ /* 0x000fe2000f8e10ff */
[----:B--2---:R-:W-:-:S05]  /*0110*/  IMAD R0, R2, R5, RZ ;  /* 0x0000000502007224 */ /* 0x004fca00078e02ff */
[----:B------:R0:W-:Y:S01]  /*0120*/  STS [R9], R0 ;  /* 0x0000000009007388 */ /* 0x0001e20000000800 */
[----:B------:R-:W-:Y:S06]  /*0130*/  BAR.SYNC.DEFER_BLOCKING 0x0 ;  /* 0x0000000000007b1d */ /* 0x000fec0000010000 */
[----:B------:R-:W-:Y:S05]  /*0140*/  @P0 EXIT ;  /* 0x000000000000094d */ /* 0x000fea0003800000 */
[----:B------:R-:W-:Y:S02]  /*0150*/  IMAD.MOV.U32 R17, RZ, RZ, RZ ;  /* 0x000000ffff117224 */ /* 0x000fe400078e00ff */
[----:B0-----:R-:W-:-:S07]  /*0160*/  IMAD.MOV.U32 R0, RZ, RZ, 0x40 ;  /* 0x00000040ff007424 */ /* 0x001fce00078e00ff */
.L_x_0:
[----:B------:R-:W0:Y:S04]  /*0170*/  LDS.128 R4, [R0+UR4+-0x40] ;  /* 0xffffc00400047984 */ /* 0x000e280008000c00 */
[----:B------:R-:W1:Y:S04]  /*0180*/  LDS.128 R8, [R0+UR4+-0x30] ;  /* 0xffffd00400087984 */ /* 0x000e680008000c00 */
[----:B------:R-:W2:Y:S04]  /*0190*/  LDS.128 R24, [R0+UR4+-0x20] ;  /* 0xffffe00400187984 */ /* 0x000ea80008000c00 */
[----:B------:R-:W3:Y:S04]  /*01a0*/  LDS.128 R12, [R0+UR4+-0x10] ;  /* 0xfffff004000c7984 */ /* 0x000ee80008000c00 */
[----:B------:R-:W4:Y:S01]  /*01b0*/  LDS.128 R20, [R0+UR4] ;  /* 0x0000000400147984 */ /* 0x000f220008000c00 */
[----:B0-----:R-:W-:-:S03]  /*01c0*/  IADD3 R4, PT, PT, R5, R4, R17 ;  /* 0x0000000405047210 */ /* 0x001fc60007ffe011 */
[----:B------:R-:W0:Y:S01]  /*01d0*/  LDS.128 R16, [R0+UR4+0x10] ;  /* 0x0000100400107984 */ /* 0x000e220008000c00 */
[----:B------:R-:W-:-:S04]  /*01e0*/  IADD3 R4, PT, PT, R7, R6, R4 ;  /* 0x0000000607047210 */ /* 0x000fc80007ffe004 */
[----:B-1----:R-:W-:Y:S02]  /*01f0*/  IADD3 R8, PT, PT, R9, R8, R4 ;  /* 0x0000000809087210 */ /* 0x002fe40007ffe004 */
[----:B------:R-:W1:Y:S02]  /*0200*/  LDS.128 R4, [R0+UR4+0x20] ;  /* 0x0000200400047984 */ /* 0x000e640008000c00 */
[----:B------:R-:W-:-:S04]  /*0210*/  IADD3 R8, PT, PT, R11, R10, R8 ;  /* 0x0000000a0b087210 */ /* 0x000fc80007ffe008 */
[----:B--2---:R-:W-:Y:S02]  /*0220*/  IADD3 R24, PT, PT, R25, R24, R8 ;  /* 0x0000001819187210 */ /* 0x004fe40007ffe008 */
[----:B------:R2:W5:Y:S02]  /*0230*/  LDS.128 R8, [R0+UR4+0x30] ;  /* 0x0000300400087984 */ /* 0x0005640008000c00 */
[----:B------:R-:W-:-:S04]  /*0240*/  IADD3 R24, PT, PT, R27, R26, R24 ;  /* 0x0000001a1b187210 */ /* 0x000fc80007ffe018 */
[----:B---3--:R-:W-:Y:S01]  /*0250*/  IADD3 R12, PT, PT, R13, R12, R24 ;  /* 0x0000000c0d0c7210 */ /* 0x008fe20007ffe018 */
[----:B--2---:R-:W-:-:S03]  /*0260*/  VIADD R0, R0, 0x80 ;  /* 0x0000008000007836 */ /* 0x004fc60000000000 */
[----:B------:R-:W-:Y:S02]  /*0270*/  IADD3 R12, PT, PT, R15, R14, R12 ;  /* 0x0000000e0f0c7210 */ /* 0x000fe40007ffe00c */
[----:B------:R-:W-:Y:S02]  /*0280*/  ISETP.NE.AND P0, PT, R0, 0x1040, PT ;  /* 0x000010400000780c */ /* 0x000fe40003f05270 */
[----:B----4-:R-:W-:-:S04]  /*0290*/  IADD3 R12, PT, PT, R21, R20, R12 ;  /* 0x00000014150c7210 */ /* 0x010fc80007ffe00c */
[----:B------:R-:W-:-:S04]  /*02a0*/  IADD3 R12, PT, PT, R23, R22, R12 ;  /* 0x00000016170c7210 */ /* 0x000fc80007ffe00c */
[----:B0-----:R-:W-:-:S04]  /*02b0*/  IADD3 R12, PT, PT, R17, R16, R12 ;  /* 0x00000010110c7210 */ /* 0x001fc80007ffe00c */
[----:B------:R-:W-:-:S04]  /*02c0*/  IADD3 R12, PT, PT, R19, R18, R12 ;  /* 0x00000012130c7210 */ /* 0x000fc80007ffe00c */
[----:B-1----:R-:W-:-:S04]  /*02d0*/  IADD3 R4, PT, PT, R5, R4, R12 ;  /* 0x0000000405047210 */ /* 0x002fc80007ffe00c */
[----:B------:R-:W-:-:S04]  /*02e0*/  IADD3 R4, PT, PT, R7, R6, R4 ;  /* 0x0000000607047210 */ /* 0x000fc80007ffe004 */
[----:B-----5:R-:W-:-:S04]  /*02f0*/  IADD3 R4, PT, PT, R9, R8, R4 ;  /* 0x0000000809047210 */ /* 0x020fc80007ffe004 */
[----:B------:R-:W-:Y:S01]  /*0300*/  IADD3 R17, PT, PT, R11, R10, R4 ;  /* 0x0000000a0b117210 */ /* 0x000fe20007ffe004 */
[----:B------:R-:W-:Y:S06]  /*0310*/  @P0 BRA `(.L_x_0) ;  /* 0xfffffffc00940947 */ /* 0x000fec000383ffff */
[----:B------:R-:W0:Y:S02]  /*0320*/  LDC.64 R2, c[0x0][0x390] ;  /* 0x0000e400ff027b82 */ /* 0x000e240000000a00 */
[----:B0-----:R-:W-:Y:S01]  /*0330*/  STG.E desc[UR6][R2.64], R17 ;  /* 0x0000001102007986 */ /* 0x001fe2000c101906 */
[----:B------:R-:W-:Y:S05]  /*0340*/  EXIT ;  /* 0x000000000000794d */ /* 0x000fea0003800000 */
.L_x_1:
[----:B------:R-:W-:-:S00]  /*0350*/  BRA `(.L_x_1) ;  /* 0xfffffffc00fc7947 */ /* 0x000fc0000383ffff */
[----:B------:R-:W-:-:S00]  /*0360*/  NOP ;  /* 0x0000000000007918 */ /* 0x000fc00000000000 */
        /* <DEDUP_REMOVED lines=9> */
.L_x_2:


//--------------------- .nv.shared._Z8dot_prodPiS_S_ --------------------------
	.section	.nv.shared._Z8dot_prodPiS_S_,"aw",@nobits
	.sectionflags	@""
	.align	4
.nv.shared._Z8dot_prodPiS_S_:
	.zero		5120


//--------------------- .nv.shared.reserved.0     --------------------------
	.section	.nv.shared.reserved.0,"aw",@nobits
	.weak		__nv_reservedSMEM_offset_0_alias
	.size		__nv_reservedSMEM_offset_0_alias, 0, 64
	.other		__nv_reservedSMEM_offset_0_alias,@"STO_CUDA_RESERVED_SHARED STV_DEFAULT"
__nv_reservedSMEM_offset_0_alias:
	.zero		0
	.zero		64


//--------------------- .nv.constant0._Z8dot_prodPiS_S_ --------------------------
	.section	.nv.constant0._Z8dot_prodPiS_S_,"a",@progbits
	.sectionflags	@""
	.align	4
.nv.constant0._Z8dot_prodPiS_S_:
	.zero		920


//--------------------- SYMBOLS --------------------------

	.type		.nv.reservedSmem.offset0,@object
	.size		.nv.reservedSmem.offset0,0x4
	.type		.nv.reservedSmem.cap,@object
	.size		.nv.reservedSmem.cap,0x4
